//
// Generated by NVIDIA NVVM Compiler
//
// Compiler Build ID: CL-36424714
// Cuda compilation tools, release 13.0, V13.0.88
// Based on NVVM 20.0.0
//

.version 9.0
.target sm_100
.address_size 64


.func  (.param .b32 func_retval0) _Z6powModjj(
	.param .b32 _Z6powModjj_param_0
)
{
	.reg .pred 	%p<4>;
	.reg .b32 	%r<23>;

	ld.param.u32 	%r4, [_Z6powModjj_param_0];
	setp.eq.s32 	%p1, %r4, 0;
	mov.b32 	%r22, 1;
	@%p1 bra 	$L__BB0_3;
	and.b32  	%r6, %r4, 1;
	setp.eq.b32 	%p2, %r6, 1;
	not.pred 	%p3, %p2;
	@%p3 bra 	$L__BB0_4;
	shr.u32 	%r7, %r4, 1;
	{ // callseq 0, 0
	.param .b32 param0;
	st.param.b32 	[param0], %r7;
	.param .b32 retval0;
	call.uni (retval0), 
	_Z6powModjj, 
	(
	param0
	);
	ld.param.b32 	%r8, [retval0];
	} // callseq 0
	mul.lo.s32 	%r10, %r8, %r8;
	shl.b32 	%r11, %r10, 1;
	mul.hi.u32 	%r12, %r11, -755684263;
	shr.u32 	%r13, %r12, 20;
	mul.lo.s32 	%r14, %r13, 1272461;
	sub.s32 	%r22, %r11, %r14;
$L__BB0_3:
	st.param.b32 	[func_retval0], %r22;
	ret;
$L__BB0_4:
	shr.u32 	%r15, %r4, 1;
	{ // callseq 1, 0
	.param .b32 param0;
	st.param.b32 	[param0], %r15;
	.param .b32 retval0;
	call.uni (retval0), 
	_Z6powModjj, 
	(
	param0
	);
	ld.param.b32 	%r16, [retval0];
	} // callseq 1
	mul.lo.s32 	%r18, %r16, %r16;
	mul.hi.u32 	%r19, %r18, -755684263;
	shr.u32 	%r20, %r19, 20;
	mul.lo.s32 	%r21, %r20, 1272461;
	sub.s32 	%r22, %r18, %r21;
	bra.uni 	$L__BB0_3;

}
	// .globl	_Z11process_gpu16s_sparse_samplerPj
.visible .entry _Z11process_gpu16s_sparse_samplerPj(
	.param .align 8 .b8 _Z11process_gpu16s_sparse_samplerPj_param_0[32],
	.param .u64 .ptr .align 1 _Z11process_gpu16s_sparse_samplerPj_param_1
)
{
	.reg .pred 	%p<10>;
	.reg .b32 	%r<148>;
	.reg .b64 	%rd<28>;

	ld.param.u64 	%rd7, [_Z11process_gpu16s_sparse_samplerPj_param_0+24];
	ld.param.v2.u32 	{%r28, %r29}, [_Z11process_gpu16s_sparse_samplerPj_param_0];
	ld.param.u32 	%r30, [_Z11process_gpu16s_sparse_samplerPj_param_0+8];
	ld.param.u64 	%rd6, [_Z11process_gpu16s_sparse_samplerPj_param_0+16];
	ld.param.u64 	%rd8, [_Z11process_gpu16s_sparse_samplerPj_param_1];
	cvta.to.global.u64 	%rd9, %rd8;
	cvta.to.global.u64 	%rd1, %rd6;
	mov.u32 	%r2, %ctaid.x;
	ld.global.u32 	%r3, [%rd9];
	ld.global.u32 	%r4, [%rd9+4];
	mul.lo.s32 	%r31, %r30, %r2;
	cvt.u64.u32 	%rd2, %r31;
	setp.eq.s32 	%p1, %r30, 0;
	mov.u32 	%r147, %r3;
	@%p1 bra 	$L__BB1_12;
	and.b32  	%r5, %r30, 7;
	setp.lt.u32 	%p2, %r30, 8;
	mov.b32 	%r142, 0;
	mov.u32 	%r147, %r3;
	@%p2 bra 	$L__BB1_4;
	and.b32  	%r142, %r30, -8;
	neg.s32 	%r136, %r142;
	shl.b64 	%rd10, %rd2, 2;
	add.s64 	%rd11, %rd10, %rd1;
	add.s64 	%rd27, %rd11, 16;
	mov.u32 	%r147, %r3;
$L__BB1_3:
	.pragma "nounroll";
	ld.global.u32 	%r34, [%rd27+-16];
	mad.lo.s32 	%r35, %r34, %r147, %r147;
	mul.hi.u32 	%r36, %r35, -755684263;
	shr.u32 	%r37, %r36, 20;
	mul.lo.s32 	%r38, %r37, 1272461;
	sub.s32 	%r39, %r35, %r38;
	ld.global.u32 	%r40, [%rd27+-12];
	mad.lo.s32 	%r41, %r40, %r39, %r39;
	mul.hi.u32 	%r42, %r41, -755684263;
	shr.u32 	%r43, %r42, 20;
	mul.lo.s32 	%r44, %r43, 1272461;
	sub.s32 	%r45, %r41, %r44;
	ld.global.u32 	%r46, [%rd27+-8];
	mad.lo.s32 	%r47, %r46, %r45, %r45;
	mul.hi.u32 	%r48, %r47, -755684263;
	shr.u32 	%r49, %r48, 20;
	mul.lo.s32 	%r50, %r49, 1272461;
	sub.s32 	%r51, %r47, %r50;
	ld.global.u32 	%r52, [%rd27+-4];
	mad.lo.s32 	%r53, %r52, %r51, %r51;
	mul.hi.u32 	%r54, %r53, -755684263;
	shr.u32 	%r55, %r54, 20;
	mul.lo.s32 	%r56, %r55, 1272461;
	sub.s32 	%r57, %r53, %r56;
	ld.global.u32 	%r58, [%rd27];
	mad.lo.s32 	%r59, %r58, %r57, %r57;
	mul.hi.u32 	%r60, %r59, -755684263;
	shr.u32 	%r61, %r60, 20;
	mul.lo.s32 	%r62, %r61, 1272461;
	sub.s32 	%r63, %r59, %r62;
	ld.global.u32 	%r64, [%rd27+4];
	mad.lo.s32 	%r65, %r64, %r63, %r63;
	mul.hi.u32 	%r66, %r65, -755684263;
	shr.u32 	%r67, %r66, 20;
	mul.lo.s32 	%r68, %r67, 1272461;
	sub.s32 	%r69, %r65, %r68;
	ld.global.u32 	%r70, [%rd27+8];
	mad.lo.s32 	%r71, %r70, %r69, %r69;
	mul.hi.u32 	%r72, %r71, -755684263;
	shr.u32 	%r73, %r72, 20;
	mul.lo.s32 	%r74, %r73, 1272461;
	sub.s32 	%r75, %r71, %r74;
	ld.global.u32 	%r76, [%rd27+12];
	mad.lo.s32 	%r77, %r76, %r75, %r75;
	mul.hi.u32 	%r78, %r77, -755684263;
	shr.u32 	%r79, %r78, 20;
	mul.lo.s32 	%r80, %r79, 1272461;
	sub.s32 	%r147, %r77, %r80;
	add.s32 	%r136, %r136, 8;
	add.s64 	%rd27, %rd27, 32;
	setp.ne.s32 	%p3, %r136, 0;
	@%p3 bra 	$L__BB1_3;
$L__BB1_4:
	setp.eq.s32 	%p4, %r5, 0;
	@%p4 bra 	$L__BB1_12;
	and.b32  	%r15, %r30, 3;
	setp.lt.u32 	%p5, %r5, 4;
	@%p5 bra 	$L__BB1_7;
	cvt.u64.u32 	%rd12, %r142;
	add.s64 	%rd13, %rd12, %rd2;
	shl.b64 	%rd14, %rd13, 2;
	add.s64 	%rd15, %rd1, %rd14;
	ld.global.u32 	%r82, [%rd15];
	mad.lo.s32 	%r83, %r82, %r147, %r147;
	mul.hi.u32 	%r84, %r83, -755684263;
	shr.u32 	%r85, %r84, 20;
	mul.lo.s32 	%r86, %r85, 1272461;
	sub.s32 	%r87, %r83, %r86;
	ld.global.u32 	%r88, [%rd15+4];
	mad.lo.s32 	%r89, %r88, %r87, %r87;
	mul.hi.u32 	%r90, %r89, -755684263;
	shr.u32 	%r91, %r90, 20;
	mul.lo.s32 	%r92, %r91, 1272461;
	sub.s32 	%r93, %r89, %r92;
	ld.global.u32 	%r94, [%rd15+8];
	mad.lo.s32 	%r95, %r94, %r93, %r93;
	mul.hi.u32 	%r96, %r95, -755684263;
	shr.u32 	%r97, %r96, 20;
	mul.lo.s32 	%r98, %r97, 1272461;
	sub.s32 	%r99, %r95, %r98;
	ld.global.u32 	%r100, [%rd15+12];
	mad.lo.s32 	%r101, %r100, %r99, %r99;
	mul.hi.u32 	%r102, %r101, -755684263;
	shr.u32 	%r103, %r102, 20;
	mul.lo.s32 	%r104, %r103, 1272461;
	sub.s32 	%r147, %r101, %r104;
	add.s32 	%r142, %r142, 4;
$L__BB1_7:
	setp.eq.s32 	%p6, %r15, 0;
	@%p6 bra 	$L__BB1_12;
	setp.eq.s32 	%p7, %r15, 1;
	@%p7 bra 	$L__BB1_10;
	cvt.u64.u32 	%rd16, %r142;
	add.s64 	%rd17, %rd16, %rd2;
	shl.b64 	%rd18, %rd17, 2;
	add.s64 	%rd19, %rd1, %rd18;
	ld.global.u32 	%r106, [%rd19];
	mad.lo.s32 	%r107, %r106, %r147, %r147;
	mul.hi.u32 	%r108, %r107, -755684263;
	shr.u32 	%r109, %r108, 20;
	mul.lo.s32 	%r110, %r109, 1272461;
	sub.s32 	%r111, %r107, %r110;
	ld.global.u32 	%r112, [%rd19+4];
	mad.lo.s32 	%r113, %r112, %r111, %r111;
	mul.hi.u32 	%r114, %r113, -755684263;
	shr.u32 	%r115, %r114, 20;
	mul.lo.s32 	%r116, %r115, 1272461;
	sub.s32 	%r147, %r113, %r116;
	add.s32 	%r142, %r142, 2;
$L__BB1_10:
	and.b32  	%r117, %r30, 1;
	setp.eq.b32 	%p8, %r117, 1;
	not.pred 	%p9, %p8;
	@%p9 bra 	$L__BB1_12;
	cvt.u64.u32 	%rd20, %r142;
	add.s64 	%rd21, %rd20, %rd2;
	shl.b64 	%rd22, %rd21, 2;
	add.s64 	%rd23, %rd1, %rd22;
	ld.global.u32 	%r118, [%rd23];
	mad.lo.s32 	%r119, %r118, %r147, %r147;
	mul.hi.u32 	%r120, %r119, -755684263;
	shr.u32 	%r121, %r120, 20;
	mul.lo.s32 	%r122, %r121, 1272461;
	sub.s32 	%r147, %r119, %r122;
$L__BB1_12:
	cvta.to.global.u64 	%rd24, %rd7;
	shl.b32 	%r123, %r29, 1;
	rem.u32 	%r124, %r147, %r123;
	mul.lo.s32 	%r125, %r2, %r29;
	shl.b32 	%r126, %r125, 1;
	add.s32 	%r127, %r124, %r126;
	mul.wide.u32 	%rd25, %r127, 12;
	add.s64 	%rd26, %rd24, %rd25;
	ld.global.u32 	%r128, [%rd26+4];
	add.s32 	%r129, %r128, %r4;
	st.global.u32 	[%rd26+4], %r129;
	ld.global.u32 	%r130, [%rd26];
	mad.lo.s32 	%r131, %r4, %r3, %r130;
	st.global.u32 	[%rd26], %r131;
	{ // callseq 2, 0
	.param .b32 param0;
	st.param.b32 	[param0], %r3;
	.param .b32 retval0;
	call.uni (retval0), 
	_Z6powModjj, 
	(
	param0
	);
	ld.param.b32 	%r132, [retval0];
	} // callseq 2
	ld.global.u32 	%r134, [%rd26+8];
	mad.lo.s32 	%r135, %r132, %r4, %r134;
	st.global.u32 	[%rd26+8], %r135;
	ret;

}


// ===== COMPILED SASS (sm_100) =====

	.target	sm_100

	.elftype	@"ET_EXEC"


//--------------------- .note.nv.tkinfo           --------------------------
	.section	.note.nv.tkinfo,"",@"SHT_NOTE"
	.sectionflags	@"SHF_NOTE_NV_TKINFO"
	.tkinfo
        /*0018*/ 	.word	0x00000002
        /*0030*/ 	.string	""
        /*0030*/ 	.string	"ptxas"
        /*0030*/ 	.string	"Cuda compilation tools, release 13.0, V13.0.88"
        /*0030*/ 	.string	"Build cuda_13.0.r13.0/compiler.36424714_0"
        /*0030*/ 	.string	"-arch sm_100 -m 64 "



//--------------------- .note.nv.cuinfo           --------------------------
	.section	.note.nv.cuinfo,"",@"SHT_NOTE"
	.sectionflags	@"SHF_NOTE_NV_CUINFO"
        /*0018*/ 	.short	0x0002
        /*001a*/ 	.short	0x0064
        /*001c*/ 	.short	0x0082
	.zero		2


//--------------------- .nv.info                  --------------------------
	.section	.nv.info,"",@"SHT_CUDA_INFO"
	.align	4


	//----- nvinfo : EIATTR_REGCOUNT
	.align		4
        /*0000*/ 	.byte	0x04, 0x2f
        /*0002*/ 	.short	(.L_1 - .L_0)
	.align		4
.L_0:
        /*0004*/ 	.word	index@(_Z11process_gpu16s_sparse_samplerPj)
        /*0008*/ 	.word	0x00000018


	//----- nvinfo : EIATTR_FRAME_SIZE
	.align		4
.L_1:
        /*000c*/ 	.byte	0x04, 0x11
        /*000e*/ 	.short	(.L_3 - .L_2)
	.align		4
.L_2:
        /*0010*/ 	.word	index@($_Z11process_gpu16s_sparse_samplerPj$_Z6powModjj)
        /*0014*/ 	.word	0x00000000


	//----- nvinfo : EIATTR_FRAME_SIZE
	.align		4
.L_3:
        /*0018*/ 	.byte	0x04, 0x11
        /*001a*/ 	.short	(.L_5 - .L_4)
	.align		4
.L_4:
        /*001c*/ 	.word	index@(_Z11process_gpu16s_sparse_samplerPj)
        /*0020*/ 	.word	0x00000000


	//----- nvinfo : EIATTR_MIN_STACK_SIZE
	.align		4
.L_5:
        /*0024*/ 	.byte	0x04, 0x12
        /*0026*/ 	.short	(.L_7 - .L_6)
	.align		4
.L_6:
        /*0028*/ 	.word	index@(_Z11process_gpu16s_sparse_samplerPj)
        /*002c*/ 	.word	0x00000000
.L_7:


//--------------------- .nv.compat                --------------------------
	.section	.nv.compat,"",@"SHT_CUDA_COMPAT_INFO"
	.align	4
        /*0000*/ 	.byte	0x02, 0x09, 0x00, 0x00, 0x02, 0x02, 0x01, 0x00, 0x02, 0x05, 0x05, 0x00, 0x03, 0x07, 0x01, 0x01
        /*0010*/ 	.byte	0x02, 0x03, 0x00, 0x00, 0x02, 0x06, 0x01, 0x00, 0x04, 0x0b, 0x08, 0x00, 0x09, 0x00, 0x00, 0x00
        /*0020*/ 	.byte	0x00, 0x00, 0x00, 0x00


//--------------------- .nv.info._Z11process_gpu16s_sparse_samplerPj --------------------------
	.section	.nv.info._Z11process_gpu16s_sparse_samplerPj,"",@"SHT_CUDA_INFO"
	.sectionflags	@""
	.align	4


	//----- nvinfo : EIATTR_CUDA_API_VERSION
	.align		4
        /*0000*/ 	.byte	0x04, 0x37
        /*0002*/ 	.short	(.L_9 - .L_8)
.L_8:
        /*0004*/ 	.word	0x00000082


	//----- nvinfo : EIATTR_KPARAM_INFO
	.align		4
.L_9:
        /*0008*/ 	.byte	0x04, 0x17
        /*000a*/ 	.short	(.L_11 - .L_10)
.L_10:
        /*000c*/ 	.word	0x00000000
        /*0010*/ 	.short	0x0001
        /*0012*/ 	.short	0x0020
        /*0014*/ 	.byte	0x00, 0xf5, 0x21, 0x00


	//----- nvinfo : EIATTR_KPARAM_INFO
	.align		4
.L_11:
        /*0018*/ 	.byte	0x04, 0x17
        /*001a*/ 	.short	(.L_13 - .L_12)
.L_12:
        /*001c*/ 	.word	0x00000000
        /*0020*/ 	.short	0x0000
        /*0022*/ 	.short	0x0000
        /*0024*/ 	.byte	0x00, 0xf0, 0x81, 0x00


	//----- nvinfo : EIATTR_SPARSE_MMA_MASK
	.align		4
.L_13:
        /*0028*/ 	.byte	0x03, 0x50
        /*002a*/ 	.short	0x0000


	//----- nvinfo : EIATTR_MAXREG_COUNT
	.align		4
        /*002c*/ 	.byte	0x03, 0x1b
        /*002e*/ 	.short	0x00ff


	//----- nvinfo : EIATTR_MERCURY_ISA_VERSION
	.align		4
        /*0030*/ 	.byte	0x03, 0x5f
        /*0032*/ 	.short	0x0101


	//----- nvinfo : EIATTR_VRC_CTA_INIT_COUNT
	.align		4
        /*0034*/ 	.byte	0x02, 0x4a
	.zero		1
	.zero		1


	//----- nvinfo : EIATTR_EXIT_INSTR_OFFSETS
	.align		4
        /*0038*/ 	.byte	0x04, 0x1c
        /*003a*/ 	.short	(.L_15 - .L_14)


	//   ....[0]....
.L_14:
        /*003c*/ 	.word	0x00000a60


	//----- nvinfo : EIATTR_CRS_STACK_SIZE
	.align		4
.L_15:
        /*0040*/ 	.byte	0x04, 0x1e
        /*0042*/ 	.short	(.L_17 - .L_16)
.L_16:
        /*0044*/ 	.word	0x00000000


	//----- nvinfo : EIATTR_CBANK_PARAM_SIZE
	.align		4
.L_17:
        /*0048*/ 	.byte	0x03, 0x19
        /*004a*/ 	.short	0x0028


	//----- nvinfo : EIATTR_PARAM_CBANK
	.align		4
        /*004c*/ 	.byte	0x04, 0x0a
        /*004e*/ 	.short	(.L_19 - .L_18)
	.align		4
.L_18:
        /*0050*/ 	.word	index@(.nv.constant0._Z11process_gpu16s_sparse_samplerPj)
        /*0054*/ 	.short	0x0380
        /*0056*/ 	.short	0x0028


	//----- nvinfo : EIATTR_SW_WAR
	.align		4
.L_19:
        /*0058*/ 	.byte	0x04, 0x36
        /*005a*/ 	.short	(.L_21 - .L_20)
.L_20:
        /*005c*/ 	.word	0x00000008
.L_21:


//--------------------- .nv.callgraph             --------------------------
	.section	.nv.callgraph,"",@"SHT_CUDA_CALLGRAPH"
	.align	4
	.sectionentsize	8
	.align		4
        /*0000*/ 	.word	0x00000000
	.align		4
        /*0004*/ 	.word	0xffffffff
	.align		4
        /*0008*/ 	.word	0x00000000
	.align		4
        /*000c*/ 	.word	0xfffffffe
	.align		4
        /*0010*/ 	.word	0x00000000
	.align		4
        /*0014*/ 	.word	0xfffffffd
	.align		4
        /*0018*/ 	.word	0x00000000
	.align		4
        /*001c*/ 	.word	0xfffffffc


//--------------------- .text._Z11process_gpu16s_sparse_samplerPj --------------------------
	.section	.text._Z11process_gpu16s_sparse_samplerPj,"ax",@progbits
	.align	128
        .global         _Z11process_gpu16s_sparse_samplerPj
        .type           _Z11process_gpu16s_sparse_samplerPj,@function
        .size           _Z11process_gpu16s_sparse_samplerPj,(.L_x_8 - _Z11process_gpu16s_sparse_samplerPj)
        .other          _Z11process_gpu16s_sparse_samplerPj,@"STO_CUDA_ENTRY STV_DEFAULT"
_Z11process_gpu16s_sparse_samplerPj:
.text._Z11process_gpu16s_sparse_samplerPj:
[----:B------:R-:W0:Y:S08]  /*0000*/  LDC R1, c[0x0][0x37c] ;  /* 0x0000df00ff017b82 */ /* 0x000e300000000800 */
[----:B------:R-:W1:Y:S01]  /*0010*/  LDC.64 R2, c[0x0][0x3a0] ;  /* 0x0000e800ff027b82 */ /* 0x000e620000000a00 */
[----:B------:R-:W1:Y:S07]  /*0020*/  LDCU.64 UR36, c[0x0][0x358] ;  /* 0x00006b00ff2477ac */ /* 0x000e6e0008000a00 */
[----:B------:R-:W2:Y:S01]  /*0030*/  LDC R6, c[0x0][0x388] ;  /* 0x0000e200ff067b82 */ /* 0x000ea20000000800 */
[----:B-1----:R-:W3:Y:S04]  /*0040*/  LDG.E R4, desc[UR36][R2.64] ;  /* 0x0000002402047981 */ /* 0x002ee8000c1e1900 */
[----:B------:R1:W5:Y:S03]  /*0050*/  LDG.E R17, desc[UR36][R2.64+0x4] ;  /* 0x0000042402117981 */ /* 0x000366000c1e1900 */
[----:B------:R-:W4:Y:S01]  /*0060*/  S2UR UR4, SR_CTAID.X ;  /* 0x00000000000479c3 */ /* 0x000f220000002500 */
[----:B--2---:R-:W-:-:S02]  /*0070*/  ISETP.NE.AND P0, PT, R6, RZ, PT ;  /* 0x000000ff0600720c */ /* 0x004fc40003f05270 */
[----:B---3--:R-:W-:-:S11]  /*0080*/  MOV R10, R4 ;  /* 0x00000004000a7202 */ /* 0x008fd60000000f00 */
[----:B01--4-:R-:W-:Y:S05]  /*0090*/  @!P0 BRA `(.L_x_0) ;  /* 0x0000000400e48947 */ /* 0x013fea0003800000 */
[C---:B------:R-:W-:Y:S01]  /*00a0*/  ISETP.GE.U32.AND P1, PT, R6.reuse, 0x8, PT ;  /* 0x000000080600780c */ /* 0x040fe20003f26070 */
[C---:B------:R-:W-:Y:S01]  /*00b0*/  IMAD R0, R6.reuse, UR4, RZ ;  /* 0x0000000406007c24 */ /* 0x040fe2000f8e02ff */
[----:B------:R-:W-:Y:S01]  /*00c0*/  LOP3.LUT R14, R6, 0x7, RZ, 0xc0, !PT ;  /* 0x00000007060e7812 */ /* 0x000fe200078ec0ff */
[----:B------:R-:W-:Y:S01]  /*00d0*/  IMAD.MOV.U32 R5, RZ, RZ, RZ ;  /* 0x000000ffff057224 */ /* 0x000fe200078e00ff */
[----:B------:R-:W-:Y:S02]  /*00e0*/  MOV R10, R4 ;  /* 0x00000004000a7202 */ /* 0x000fe40000000f00 */
[----:B------:R-:W-:-:S07]  /*00f0*/  ISETP.NE.AND P0, PT, R14, RZ, PT ;  /* 0x000000ff0e00720c */ /* 0x000fce0003f05270 */
[----:B------:R-:W-:Y:S06]  /*0100*/  @!P1 BRA `(.L_x_1) ;  /* 0x0000000000d49947 */ /* 0x000fec0003800000 */
[----:B------:R-:W0:Y:S01]  /*0110*/  LDC.64 R2, c[0x0][0x390] ;  /* 0x0000e400ff027b82 */ /* 0x000e220000000a00 */
[----:B------:R-:W-:Y:S01]  /*0120*/  LOP3.LUT R5, R6, 0xfffffff8, RZ, 0xc0, !PT ;  /* 0xfffffff806057812 */ /* 0x000fe200078ec0ff */
[----:B------:R-:W-:-:S03]  /*0130*/  IMAD.MOV.U32 R10, RZ, RZ, R4 ;  /* 0x000000ffff0a7224 */ /* 0x000fc600078e0004 */
[----:B------:R-:W-:Y:S02]  /*0140*/  IADD3 R12, PT, PT, -R5, RZ, RZ ;  /* 0x000000ff050c7210 */ /* 0x000fe40007ffe1ff */
[----:B0-----:R-:W-:-:S04]  /*0150*/  LEA R2, P1, R0, R2, 0x2 ;  /* 0x0000000200027211 */ /* 0x001fc800078210ff */
[----:B------:R-:W-:Y:S02]  /*0160*/  IADD3 R2, P2, PT, R2, 0x10, RZ ;  /* 0x0000001002027810 */ /* 0x000fe40007f5e0ff */
[----:B------:R-:W-:-:S05]  /*0170*/  LEA.HI.X R3, R0, R3, RZ, 0x2, P1 ;  /* 0x0000000300037211 */ /* 0x000fca00008f14ff */
[----:B------:R-:W-:-:S07]  /*0180*/  IMAD.X R3, RZ, RZ, R3, P2 ;  /* 0x000000ffff037224 */ /* 0x000fce00010e0603 */
.L_x_2:
[----:B------:R-:W2:Y:S04]  /*0190*/  LDG.E R11, desc[UR36][R2.64+-0x10] ;  /* 0xfffff024020b7981 */ /* 0x000ea8000c1e1900 */
[----:B------:R-:W3:Y:S04]  /*01a0*/  LDG.E R13, desc[UR36][R2.64+-0xc] ;  /* 0xfffff424020d7981 */ /* 0x000ee8000c1e1900 */
[----:B------:R-:W4:Y:S04]  /*01b0*/  LDG.E R15, desc[UR36][R2.64+-0x8] ;  /* 0xfffff824020f7981 */ /* 0x000f28000c1e1900 */
[----:B------:R-:W4:Y:S04]  /*01c0*/  LDG.E R19, desc[UR36][R2.64+-0x4] ;  /* 0xfffffc2402137981 */ /* 0x000f28000c1e1900 */
[----:B------:R-:W4:Y:S04]  /*01d0*/  LDG.E R21, desc[UR36][R2.64] ;  /* 0x0000002402157981 */ /* 0x000f28000c1e1900 */
[----:B------:R-:W4:Y:S04]  /*01e0*/  LDG.E R9, desc[UR36][R2.64+0x4] ;  /* 0x0000042402097981 */ /* 0x000f28000c1e1900 */
[----:B------:R-:W4:Y:S04]  /*01f0*/  LDG.E R8, desc[UR36][R2.64+0x8] ;  /* 0x0000082402087981 */ /* 0x000f28000c1e1900 */
[----:B------:R0:W4:Y:S01]  /*0200*/  LDG.E R7, desc[UR36][R2.64+0xc] ;  /* 0x00000c2402077981 */ /* 0x000122000c1e1900 */
[----:B------:R-:W-:-:S04]  /*0210*/  IADD3 R12, PT, PT, R12, 0x8, RZ ;  /* 0x000000080c0c7810 */ /* 0x000fc80007ffe0ff */
[----:B------:R-:W-:Y:S02]  /*0220*/  ISETP.NE.AND P1, PT, R12, RZ, PT ;  /* 0x000000ff0c00720c */ /* 0x000fe40003f25270 */
[----:B0-----:R-:W-:-:S05]  /*0230*/  IADD3 R2, P2, PT, R2, 0x20, RZ ;  /* 0x0000002002027810 */ /* 0x001fca0007f5e0ff */
[----:B------:R-:W-:Y:S02]  /*0240*/  IMAD.X R3, RZ, RZ, R3, P2 ;  /* 0x000000ffff037224 */ /* 0x000fe400010e0603 */
[----:B--2---:R-:W-:-:S04]  /*0250*/  IMAD R11, R11, R10, R10 ;  /* 0x0000000a0b0b7224 */ /* 0x004fc800078e020a */
[----:B------:R-:W-:-:S05]  /*0260*/  IMAD.HI.U32 R10, R11, -0x2d0ad3a7, RZ ;  /* 0xd2f52c590b0a7827 */ /* 0x000fca00078e00ff */
[----:B------:R-:W-:-:S05]  /*0270*/  SHF.R.U32.HI R10, RZ, 0x14, R10 ;  /* 0x00000014ff0a7819 */ /* 0x000fca000001160a */
[----:B------:R-:W-:-:S04]  /*0280*/  IMAD R10, R10, -0x136a8d, R11 ;  /* 0xffec95730a0a7824 */ /* 0x000fc800078e020b */
[----:B---3--:R-:W-:-:S04]  /*0290*/  IMAD R13, R10, R13, R10 ;  /* 0x0000000d0a0d7224 */ /* 0x008fc800078e020a */
[----:B------:R-:W-:-:S05]  /*02a0*/  IMAD.HI.U32 R10, R13, -0x2d0ad3a7, RZ ;  /* 0xd2f52c590d0a7827 */ /* 0x000fca00078e00ff */
[----:B------:R-:W-:-:S05]  /*02b0*/  SHF.R.U32.HI R10, RZ, 0x14, R10 ;  /* 0x00000014ff0a7819 */ /* 0x000fca000001160a */
[----:B------:R-:W-:-:S04]  /*02c0*/  IMAD R10, R10, -0x136a8d, R13 ;  /* 0xffec95730a0a7824 */ /* 0x000fc800078e020d */
[----:B----4-:R-:W-:-:S04]  /*02d0*/  IMAD R15, R10, R15, R10 ;  /* 0x0000000f0a0f7224 */ /* 0x010fc800078e020a */
[----:B------:R-:W-:-:S05]  /*02e0*/  IMAD.HI.U32 R10, R15, -0x2d0ad3a7, RZ ;  /* 0xd2f52c590f0a7827 */ /* 0x000fca00078e00ff */
[----:B------:R-:W-:-:S05]  /*02f0*/  SHF.R.U32.HI R10, RZ, 0x14, R10 ;  /* 0x00000014ff0a7819 */ /* 0x000fca000001160a */
[----:B------:R-:W-:-:S04]  /*0300*/  IMAD R10, R10, -0x136a8d, R15 ;  /* 0xffec95730a0a7824 */ /* 0x000fc800078e020f */
[----:B------:R-:W-:-:S04]  /*0310*/  IMAD R19, R10, R19, R10 ;  /* 0x000000130a137224 */ /* 0x000fc800078e020a */
        /* <DEDUP_REMOVED lines=18> */
[----:B------:R-:W-:Y:S01]  /*0440*/  IMAD R10, R8, -0x136a8d, R7 ;  /* 0xffec9573080a7824 */ /* 0x000fe200078e0207 */
[----:B------:R-:W-:Y:S06]  /*0450*/  @P1 BRA `(.L_x_2) ;  /* 0xfffffffc004c1947 */ /* 0x000fec000383ffff */
.L_x_1:
[----:B------:R-:W-:Y:S05]  /*0460*/  @!P0 BRA `(.L_x_0) ;  /* 0x0000000000f08947 */ /* 0x000fea0003800000 */
[----:B------:R-:W-:Y:S02]  /*0470*/  ISETP.GE.U32.AND P1, PT, R14, 0x4, PT ;  /* 0x000000040e00780c */ /* 0x000fe40003f26070 */
[----:B------:R-:W-:-:S04]  /*0480*/  LOP3.LUT R15, R6, 0x3, RZ, 0xc0, !PT ;  /* 0x00000003060f7812 */ /* 0x000fc800078ec0ff */
[----:B------:R-:W-:-:S07]  /*0490*/  ISETP.NE.AND P0, PT, R15, RZ, PT ;  /* 0x000000ff0f00720c */ /* 0x000fce0003f05270 */
[----:B------:R-:W-:Y:S06]  /*04a0*/  @!P1 BRA `(.L_x_3) ;  /* 0x0000000000689947 */ /* 0x000fec0003800000 */
[----:B------:R-:W0:Y:S01]  /*04b0*/  LDC.64 R12, c[0x0][0x390] ;  /* 0x0000e400ff0c7b82 */ /* 0x000e220000000a00 */
[----:B------:R-:W-:-:S04]  /*04c0*/  IADD3 R3, P1, PT, R0, R5, RZ ;  /* 0x0000000500037210 */ /* 0x000fc80007f3e0ff */
[----:B------:R-:W-:Y:S02]  /*04d0*/  IADD3.X R8, PT, PT, RZ, RZ, RZ, P1, !PT ;  /* 0x000000ffff087210 */ /* 0x000fe40000ffe4ff */
[----:B0-----:R-:W-:-:S04]  /*04e0*/  LEA R2, P1, R3, R12, 0x2 ;  /* 0x0000000c03027211 */ /* 0x001fc800078210ff */
[----:B------:R-:W-:-:S05]  /*04f0*/  LEA.HI.X R3, R3, R13, R8, 0x2, P1 ;  /* 0x0000000d03037211 */ /* 0x000fca00008f1408 */
[----:B------:R-:W2:Y:S04]  /*0500*/  LDG.E R7, desc[UR36][R2.64] ;  /* 0x0000002402077981 */ /* 0x000ea8000c1e1900 */
[----:B------:R-:W3:Y:S04]  /*0510*/  LDG.E R9, desc[UR36][R2.64+0x4] ;  /* 0x0000042402097981 */ /* 0x000ee8000c1e1900 */
[----:B------:R-:W4:Y:S04]  /*0520*/  LDG.E R11, desc[UR36][R2.64+0x8] ;  /* 0x00000824020b7981 */ /* 0x000f28000c1e1900 */
[----:B------:R0:W4:Y:S01]  /*0530*/  LDG.E R13, desc[UR36][R2.64+0xc] ;  /* 0x00000c24020d7981 */ /* 0x000122000c1e1900 */
[----:B------:R-:W-:-:S02]  /*0540*/  VIADD R5, R5, 0x4 ;  /* 0x0000000405057836 */ /* 0x000fc40000000000 */
        /* <DEDUP_REMOVED lines=10> */
[----:B0-----:R-:W-:-:S05]  /*05f0*/  SHF.R.U32.HI R2, RZ, 0x14, R7 ;  /* 0x00000014ff027819 */ /* 0x001fca0000011607 */
[----:B------:R-:W-:-:S04]  /*0600*/  IMAD R2, R2, -0x136a8d, R11 ;  /* 0xffec957302027824 */ /* 0x000fc800078e020b */
[----:B------:R-:W-:-:S04]  /*0610*/  IMAD R13, R2, R13, R2 ;  /* 0x0000000d020d7224 */ /* 0x000fc800078e0202 */
[----:B------:R-:W-:-:S05]  /*0620*/  IMAD.HI.U32 R2, R13, -0x2d0ad3a7, RZ ;  /* 0xd2f52c590d027827 */ /* 0x000fca00078e00ff */
[----:B------:R-:W-:-:S05]  /*0630*/  SHF.R.U32.HI R2, RZ, 0x14, R2 ;  /* 0x00000014ff027819 */ /* 0x000fca0000011602 */
[----:B------:R-:W-:-:S07]  /*0640*/  IMAD R10, R2, -0x136a8d, R13 ;  /* 0xffec9573020a7824 */ /* 0x000fce00078e020d */
.L_x_3:
[----:B------:R-:W-:Y:S05]  /*0650*/  @!P0 BRA `(.L_x_0) ;  /* 0x0000000000748947 */ /* 0x000fea0003800000 */
[----:B------:R-:W-:Y:S02]  /*0660*/  ISETP.NE.AND P1, PT, R15, 0x1, PT ;  /* 0x000000010f00780c */ /* 0x000fe40003f25270 */
[----:B------:R-:W-:-:S04]  /*0670*/  LOP3.LUT R6, R6, 0x1, RZ, 0xc0, !PT ;  /* 0x0000000106067812 */ /* 0x000fc800078ec0ff */
[----:B------:R-:W-:-:S07]  /*0680*/  ISETP.NE.U32.AND P0, PT, R6, 0x1, PT ;  /* 0x000000010600780c */ /* 0x000fce0003f05070 */
[----:B------:R-:W0:Y:S01]  /*0690*/  @P1 LDC.64 R8, c[0x0][0x390] ;  /* 0x0000e400ff081b82 */ /* 0x000e220000000a00 */
[----:B------:R-:W-:-:S04]  /*06a0*/  @P1 IADD3 R2, P2, PT, R0, R5, RZ ;  /* 0x0000000500021210 */ /* 0x000fc80007f5e0ff */
[----:B------:R-:W-:-:S03]  /*06b0*/  @P1 IADD3.X R3, PT, PT, RZ, RZ, RZ, P2, !PT ;  /* 0x000000ffff031210 */ /* 0x000fc600017fe4ff */
[----:B------:R-:W1:Y:S01]  /*06c0*/  @!P0 LDC.64 R12, c[0x0][0x390] ;  /* 0x0000e400ff0c8b82 */ /* 0x000e620000000a00 */
[----:B0-----:R-:W-:-:S04]  /*06d0*/  @P1 LEA R6, P2, R2, R8, 0x2 ;  /* 0x0000000802061211 */ /* 0x001fc800078410ff */
[----:B------:R-:W-:-:S05]  /*06e0*/  @P1 LEA.HI.X R7, R2, R9, R3, 0x2, P2 ;  /* 0x0000000902071211 */ /* 0x000fca00010f1403 */
[----:B------:R-:W2:Y:S01]  /*06f0*/  @P1 LDG.E R9, desc[UR36][R6.64] ;  /* 0x0000002406091981 */ /* 0x000ea2000c1e1900 */
[----:B------:R-:W-:-:S03]  /*0700*/  @P1 VIADD R5, R5, 0x2 ;  /* 0x0000000205051836 */ /* 0x000fc60000000000 */
[----:B------:R-:W3:Y:S02]  /*0710*/  @P1 LDG.E R11, desc[UR36][R6.64+0x4] ;  /* 0x00000424060b1981 */ /* 0x000ee4000c1e1900 */
[----:B------:R-:W-:-:S04]  /*0720*/  @!P0 IADD3 R0, P2, PT, R0, R5, RZ ;  /* 0x0000000500008210 */ /* 0x000fc80007f5e0ff */
[----:B------:R-:W-:Y:S02]  /*0730*/  @!P0 IADD3.X R3, PT, PT, RZ, RZ, RZ, P2, !PT ;  /* 0x000000ffff038210 */ /* 0x000fe400017fe4ff */
[----:B-1----:R-:W-:-:S04]  /*0740*/  @!P0 LEA R2, P2, R0, R12, 0x2 ;  /* 0x0000000c00028211 */ /* 0x002fc800078410ff */
[----:B------:R-:W-:-:S06]  /*0750*/  @!P0 LEA.HI.X R3, R0, R13, R3, 0x2, P2 ;  /* 0x0000000d00038211 */ /* 0x000fcc00010f1403 */
[----:B------:R-:W4:Y:S01]  /*0760*/  @!P0 LDG.E R3, desc[UR36][R2.64] ;  /* 0x0000002402038981 */ /* 0x000f22000c1e1900 */
[----:B--2---:R-:W-:-:S04]  /*0770*/  @P1 IMAD R9, R10, R9, R10 ;  /* 0x000000090a091224 */ /* 0x004fc800078e020a */
[----:B------:R-:W-:-:S05]  /*0780*/  @P1 IMAD.HI.U32 R0, R9, -0x2d0ad3a7, RZ ;  /* 0xd2f52c5909001827 */ /* 0x000fca00078e00ff */
[----:B------:R-:W-:-:S05]  /*0790*/  @P1 SHF.R.U32.HI R0, RZ, 0x14, R0 ;  /* 0x00000014ff001819 */ /* 0x000fca0000011600 */
[----:B------:R-:W-:-:S04]  /*07a0*/  @P1 IMAD R0, R0, -0x136a8d, R9 ;  /* 0xffec957300001824 */ /* 0x000fc800078e0209 */
[----:B---3--:R-:W-:-:S04]  /*07b0*/  @P1 IMAD R11, R0, R11, R0 ;  /* 0x0000000b000b1224 */ /* 0x008fc800078e0200 */
[----:B------:R-:W-:-:S05]  /*07c0*/  @P1 IMAD.HI.U32 R0, R11, -0x2d0ad3a7, RZ ;  /* 0xd2f52c590b001827 */ /* 0x000fca00078e00ff */
[----:B------:R-:W-:-:S05]  /*07d0*/  @P1 SHF.R.U32.HI R0, RZ, 0x14, R0 ;  /* 0x00000014ff001819 */ /* 0x000fca0000011600 */
[----:B------:R-:W-:-:S04]  /*07e0*/  @P1 IMAD R10, R0, -0x136a8d, R11 ;  /* 0xffec9573000a1824 */ /* 0x000fc800078e020b */
[----:B----4-:R-:W-:-:S04]  /*07f0*/  @!P0 IMAD R0, R10, R3, R10 ;  /* 0x000000030a008224 */ /* 0x010fc800078e020a */
[----:B------:R-:W-:-:S05]  /*0800*/  @!P0 IMAD.HI.U32 R5, R0, -0x2d0ad3a7, RZ ;  /* 0xd2f52c5900058827 */ /* 0x000fca00078e00ff */
[----:B------:R-:W-:-:S05]  /*0810*/  @!P0 SHF.R.U32.HI R5, RZ, 0x14, R5 ;  /* 0x00000014ff058819 */ /* 0x000fca0000011605 */
[----:B------:R-:W-:-:S07]  /*0820*/  @!P0 IMAD R10, R5, -0x136a8d, R0 ;  /* 0xffec9573050a8824 */ /* 0x000fce00078e0200 */
.L_x_0:
[----:B------:R-:W0:Y:S08]  /*0830*/  LDC R7, c[0x0][0x384] ;  /* 0x0000e100ff077b82 */ /* 0x000e300000000800 */
[----:B------:R-:W1:Y:S01]  /*0840*/  LDC.64 R18, c[0x0][0x398] ;  /* 0x0000e600ff127b82 */ /* 0x000e620000000a00 */
[----:B0-----:R-:W-:-:S04]  /*0850*/  IMAD.SHL.U32 R5, R7, 0x2, RZ ;  /* 0x0000000207057824 */ /* 0x001fc800078e00ff */
[----:B------:R-:W0:Y:S01]  /*0860*/  I2F.U32.RP R0, R5 ;  /* 0x0000000500007306 */ /* 0x000e220000209000 */
[----:B------:R-:W-:Y:S01]  /*0870*/  IMAD.MOV R9, RZ, RZ, -R5 ;  /* 0x000000ffff097224 */ /* 0x000fe200078e0a05 */
[----:B------:R-:W-:-:S06]  /*0880*/  ISETP.NE.U32.AND P1, PT, R5, RZ, PT ;  /* 0x000000ff0500720c */ /* 0x000fcc0003f25070 */
[----:B0-----:R-:W0:Y:S02]  /*0890*/  MUFU.RCP R0, R0 ;  /* 0x0000000000007308 */ /* 0x001e240000001000 */
[----:B0-----:R-:W-:-:S06]  /*08a0*/  IADD3 R2, PT, PT, R0, 0xffffffe, RZ ;  /* 0x0ffffffe00027810 */ /* 0x001fcc0007ffe0ff */
[----:B------:R0:W2:Y:S02]  /*08b0*/  F2I.FTZ.U32.TRUNC.NTZ R3, R2 ;  /* 0x0000000200037305 */ /* 0x0000a4000021f000 */
[----:B0-----:R-:W-:Y:S02]  /*08c0*/  HFMA2 R2, -RZ, RZ, 0, 0 ;  /* 0x00000000ff027431 */ /* 0x001fe400000001ff */
[----:B--2---:R-:W-:-:S04]  /*08d0*/  IMAD R9, R9, R3, RZ ;  /* 0x0000000309097224 */ /* 0x004fc800078e02ff */
[----:B------:R-:W-:-:S06]  /*08e0*/  IMAD.HI.U32 R3, R3, R9, R2 ;  /* 0x0000000903037227 */ /* 0x000fcc00078e0002 */
[----:B------:R-:W-:-:S05]  /*08f0*/  IMAD.HI.U32 R3, R3, R10, RZ ;  /* 0x0000000a03037227 */ /* 0x000fca00078e00ff */
[----:B------:R-:W-:-:S05]  /*0900*/  IADD3 R3, PT, PT, -R3, RZ, RZ ;  /* 0x000000ff03037210 */ /* 0x000fca0007ffe1ff */
[----:B------:R-:W-:Y:S02]  /*0910*/  IMAD R6, R5, R3, R10 ;  /* 0x0000000305067224 */ /* 0x000fe400078e020a */
[----:B------:R-:W-:-:S03]  /*0920*/  IMAD R3, R7, UR4, RZ ;  /* 0x0000000407037c24 */ /* 0x000fc6000f8e02ff */
[----:B------:R-:W-:-:S13]  /*0930*/  ISETP.GE.U32.AND P0, PT, R6, R5, PT ;  /* 0x000000050600720c */ /* 0x000fda0003f06070 */
[----:B------:R-:W-:-:S05]  /*0940*/  @P0 IMAD.IADD R6, R6, 0x1, -R5 ;  /* 0x0000000106060824 */ /* 0x000fca00078e0a05 */
[----:B------:R-:W-:-:S13]  /*0950*/  ISETP.GE.U32.AND P0, PT, R6, R5, PT ;  /* 0x000000050600720c */ /* 0x000fda0003f06070 */
[----:B------:R-:W-:Y:S02]  /*0960*/  @P0 IADD3 R6, PT, PT, -R5, R6, RZ ;  /* 0x0000000605060210 */ /* 0x000fe40007ffe1ff */
[----:B------:R-:W-:-:S04]  /*0970*/  @!P1 LOP3.LUT R6, RZ, R5, RZ, 0x33, !PT ;  /* 0x00000005ff069212 */ /* 0x000fc800078e33ff */
[----:B------:R-:W-:-:S05]  /*0980*/  LEA R3, R3, R6, 0x1 ;  /* 0x0000000603037211 */ /* 0x000fca00078e08ff */
[----:B-1----:R-:W-:-:S05]  /*0990*/  IMAD.WIDE.U32 R18, R3, 0xc, R18 ;  /* 0x0000000c03127825 */ /* 0x002fca00078e0012 */
[----:B------:R-:W2:Y:S04]  /*09a0*/  LDG.E R0, desc[UR36][R18.64+0x4] ;  /* 0x0000042412007981 */ /* 0x000ea8000c1e1900 */
[----:B------:R-:W3:Y:S01]  /*09b0*/  LDG.E R5, desc[UR36][R18.64] ;  /* 0x0000002412057981 */ /* 0x000ee2000c1e1900 */
[----:B------:R-:W-:Y:S02]  /*09c0*/  MOV R20, 0xa30 ;  /* 0x00000a3000147802 */ /* 0x000fe40000000f00 */
[----:B------:R-:W-:Y:S01]  /*09d0*/  MOV R21, 0x0 ;  /* 0x0000000000157802 */ /* 0x000fe20000000f00 */
[----:B--2--5:R-:W-:Y:S02]  /*09e0*/  IMAD.IADD R3, R17, 0x1, R0 ;  /* 0x0000000111037824 */ /* 0x024fe400078e0200 */
[----:B---3--:R-:W-:-:S03]  /*09f0*/  IMAD R5, R4, R17, R5 ;  /* 0x0000001104057224 */ /* 0x008fc600078e0205 */
[----:B------:R0:W-:Y:S04]  /*0a00*/  STG.E desc[UR36][R18.64+0x4], R3 ;  /* 0x0000040312007986 */ /* 0x0001e8000c101924 */
[----:B------:R0:W-:Y:S02]  /*0a10*/  STG.E desc[UR36][R18.64], R5 ;  /* 0x0000000512007986 */ /* 0x0001e4000c101924 */
[----:B0-----:R-:W-:Y:S05]  /*0a20*/  CALL.REL.NOINC `($_Z11process_gpu16s_sparse_samplerPj$_Z6powModjj) ;  /* 0x0000000000107944 */ /* 0x001fea0003c00000 */
[----:B------:R-:W2:Y:S02]  /*0a30*/  LDG.E R0, desc[UR36][R18.64+0x8] ;  /* 0x0000082412007981 */ /* 0x000ea4000c1e1900 */
[----:B--2---:R-:W-:-:S05]  /*0a40*/  IMAD R17, R17, R4, R0 ;  /* 0x0000000411117224 */ /* 0x004fca00078e0200 */
[----:B------:R-:W-:Y:S01]  /*0a50*/  STG.E desc[UR36][R18.64+0x8], R17 ;  /* 0x0000081112007986 */ /* 0x000fe2000c101924 */
[----:B------:R-:W-:Y:S05]  /*0a60*/  EXIT ;  /* 0x000000000000794d */ /* 0x000fea0003800000 */
        .type           $_Z11process_gpu16s_sparse_samplerPj$_Z6powModjj,@function
        .size           $_Z11process_gpu16s_sparse_samplerPj$_Z6powModjj,(.L_x_8 - $_Z11process_gpu16s_sparse_samplerPj$_Z6powModjj)
$_Z11process_gpu16s_sparse_samplerPj$_Z6powModjj:
[----:B------:R-:W-:Y:S01]  /*0a70*/  IADD3 R1, PT, PT, R1, -0x10, RZ ;  /* 0xfffffff001017810 */ /* 0x000fe20007ffe0ff */
[----:B------:R-:W-:-:S04]  /*0a80*/  IMAD.MOV.U32 R0, RZ, RZ, R4 ;  /* 0x000000ffff007224 */ /* 0x000fc800078e0004 */
[----:B------:R-:W-:Y:S04]  /*0a90*/  STL [R1+0x8], R21 ;  /* 0x0000081501007387 */ /* 0x000fe80000100800 */
[----:B------:R-:W-:Y:S04]  /*0aa0*/  STL [R1+0x4], R20 ;  /* 0x0000041401007387 */ /* 0x000fe80000100800 */
[----:B------:R0:W-:Y:S02]  /*0ab0*/  STL [R1], R2 ;  /* 0x0000000201007387 */ /* 0x0001e40000100800 */
[----:B0-----:R-:W0:Y:S05]  /*0ac0*/  BMOV.32.CLEAR R2, B6 ;  /* 0x0000000006027355 */ /* 0x001e2a0000100000 */
[----:B------:R-:W-:Y:S01]  /*0ad0*/  ISETP.NE.AND P0, PT, R0, RZ, PT ;  /* 0x000000ff0000720c */ /* 0x000fe20003f05270 */
[----:B------:R-:W-:Y:S01]  /*0ae0*/  BSSY.RECONVERGENT B6, `(.L_x_4) ;  /* 0x0000018000067945 */ /* 0x000fe20003800200 */
[----:B------:R-:W-:-:S11]  /*0af0*/  HFMA2 R4, -RZ, RZ, 0, 5.9604644775390625e-08 ;  /* 0x00000001ff047431 */ /* 0x000fd600000001ff */
[----:B0-----:R-:W-:Y:S05]  /*0b00*/  @!P0 BRA `(.L_x_5) ;  /* 0x0000000000548947 */ /* 0x001fea0003800000 */
[----:B------:R-:W-:-:S04]  /*0b10*/  LOP3.LUT R3, R0, 0x1, RZ, 0xc0, !PT ;  /* 0x0000000100037812 */ /* 0x000fc800078ec0ff */
[----:B------:R-:W-:-:S13]  /*0b20*/  ISETP.NE.U32.AND P0, PT, R3, 0x1, PT ;  /* 0x000000010300780c */ /* 0x000fda0003f05070 */
[----:B------:R-:W-:Y:S05]  /*0b30*/  @!P0 BRA `(.L_x_6) ;  /* 0x0000000000248947 */ /* 0x000fea0003800000 */
[----:B------:R-:W-:Y:S02]  /*0b40*/  SHF.R.U32.HI R4, RZ, 0x1, R0 ;  /* 0x00000001ff047819 */ /* 0x000fe40000011600 */
[----:B------:R-:W-:Y:S02]  /*0b50*/  MOV R20, 0xb80 ;  /* 0x00000b8000147802 */ /* 0x000fe40000000f00 */
[----:B------:R-:W-:-:S07]  /*0b60*/  MOV R21, 0x0 ;  /* 0x0000000000157802 */ /* 0x000fce0000000f00 */
[----:B------:R-:W-:Y:S05]  /*0b70*/  CALL.REL.NOINC `($_Z11process_gpu16s_sparse_samplerPj$_Z6powModjj) ;  /* 0xfffffffc00bc7944 */ /* 0x000fea0003c3ffff */
[----:B------:R-:W-:-:S04]  /*0b80*/  IMAD R4, R4, R4, RZ ;  /* 0x0000000404047224 */ /* 0x000fc800078e02ff */
[----:B------:R-:W-:-:S05]  /*0b90*/  IMAD.HI.U32 R0, R4, -0x2d0ad3a7, RZ ;  /* 0xd2f52c5904007827 */ /* 0x000fca00078e00ff */
[----:B------:R-:W-:-:S05]  /*0ba0*/  SHF.R.U32.HI R3, RZ, 0x14, R0 ;  /* 0x00000014ff037819 */ /* 0x000fca0000011600 */
[----:B------:R-:W-:Y:S01]  /*0bb0*/  IMAD R4, R3, -0x136a8d, R4 ;  /* 0xffec957303047824 */ /* 0x000fe200078e0204 */
[----:B------:R-:W-:Y:S06]  /*0bc0*/  BRA `(.L_x_5) ;  /* 0x0000000000247947 */ /* 0x000fec0003800000 */
.L_x_6:
[----:B------:R-:W-:Y:S01]  /*0bd0*/  SHF.R.U32.HI R4, RZ, 0x1, R0 ;  /* 0x00000001ff047819 */ /* 0x000fe20000011600 */
[----:B------:R-:W-:Y:S01]  /*0be0*/  IMAD.MOV.U32 R21, RZ, RZ, 0x0 ;  /* 0x00000000ff157424 */ /* 0x000fe200078e00ff */
[----:B------:R-:W-:-:S07]  /*0bf0*/  MOV R20, 0xc10 ;  /* 0x00000c1000147802 */ /* 0x000fce0000000f00 */
[----:B------:R-:W-:Y:S05]  /*0c00*/  CALL.REL.NOINC `($_Z11process_gpu16s_sparse_samplerPj$_Z6powModjj) ;  /* 0xfffffffc00987944 */ /* 0x000fea0003c3ffff */
[----:B------:R-:W-:-:S05]  /*0c10*/  IMAD R4, R4, R4, RZ ;  /* 0x0000000404047224 */ /* 0x000fca00078e02ff */
[----:B------:R-:W-:-:S05]  /*0c20*/  SHF.L.U32 R4, R4, 0x1, RZ ;  /* 0x0000000104047819 */ /* 0x000fca00000006ff */
[----:B------:R-:W-:-:S05]  /*0c30*/  IMAD.HI.U32 R0, R4, -0x2d0ad3a7, RZ ;  /* 0xd2f52c5904007827 */ /* 0x000fca00078e00ff */
[----:B------:R-:W-:-:S05]  /*0c40*/  SHF.R.U32.HI R3, RZ, 0x14, R0 ;  /* 0x00000014ff037819 */ /* 0x000fca0000011600 */
[----:B------:R-:W-:-:S07]  /*0c50*/  IMAD R4, R3, -0x136a8d, R4 ;  /* 0xffec957303047824 */ /* 0x000fce00078e0204 */
.L_x_5:
[----:B------:R-:W-:Y:S05]  /*0c60*/  BSYNC.RECONVERGENT B6 ;  /* 0x0000000000067941 */ /* 0x000fea0003800200 */
.L_x_4:
[----:B------:R-:W2:Y:S01]  /*0c70*/  LDL R20, [R1+0x4] ;  /* 0x0000040001147983 */ /* 0x000ea20000100800 */
[----:B------:R0:W-:Y:S05]  /*0c80*/  BMOV.32 B6, R2 ;  /* 0x0000000206007356 */ /* 0x0001ea0000000000 */
[----:B------:R-:W2:Y:S04]  /*0c90*/  LDL R21, [R1+0x8] ;  /* 0x0000080001157983 */ /* 0x000ea80000100800 */
[----:B0-----:R0:W2:Y:S02]  /*0ca0*/  LDL R2, [R1] ;  /* 0x0000000001027983 */ /* 0x0010a40000100800 */
[----:B0-----:R-:W-:Y:S01]  /*0cb0*/  IADD3 R1, PT, PT, R1, 0x10, RZ ;  /* 0x0000001001017810 */ /* 0x001fe20007ffe0ff */
[----:B--2---:R-:W-:Y:S06]  /*0cc0*/  RET.REL.NODEC R20 `(_Z11process_gpu16s_sparse_samplerPj) ;  /* 0xfffffff014cc7950 */ /* 0x004fec0003c3ffff */
.L_x_7:
[----:B------:R-:W-:-:S00]  /*0cd0*/  BRA `(.L_x_7) ;  /* 0xfffffffc00fc7947 */ /* 0x000fc0000383ffff */
[----:B------:R-:W-:-:S00]  /*0ce0*/  NOP ;  /* 0x0000000000007918 */ /* 0x000fc00000000000 */
        /* <DEDUP_REMOVED lines=9> */
.L_x_8:


//--------------------- .nv.shared.reserved.0     --------------------------
	.section	.nv.shared.reserved.0,"aw",@nobits
	.weak		__nv_reservedSMEM_offset_0_alias
	.size		__nv_reservedSMEM_offset_0_alias, 0, 64
	.other		__nv_reservedSMEM_offset_0_alias,@"STO_CUDA_RESERVED_SHARED STV_DEFAULT"
__nv_reservedSMEM_offset_0_alias:
	.zero		0
	.zero		64


//--------------------- .nv.constant0._Z11process_gpu16s_sparse_samplerPj --------------------------
	.section	.nv.constant0._Z11process_gpu16s_sparse_samplerPj,"a",@progbits
	.sectionflags	@""
	.align	4
.nv.constant0._Z11process_gpu16s_sparse_samplerPj:
	.zero		936


//--------------------- SYMBOLS --------------------------

	.type		.nv.reservedSmem.offset0,@object
	.size		.nv.reservedSmem.offset0,0x4
